//
// Generated by NVIDIA NVVM Compiler
//
// Compiler Build ID: CL-36424714
// Cuda compilation tools, release 13.0, V13.0.88
// Based on NVVM 20.0.0
//

.version 9.0
.target sm_100
.address_size 64

	// .globl	_Z14d2h_const_dataPK6VectorPPS_i

.visible .entry _Z14d2h_const_dataPK6VectorPPS_i(
	.param .u64 .ptr .align 1 _Z14d2h_const_dataPK6VectorPPS_i_param_0,
	.param .u64 .ptr .align 1 _Z14d2h_const_dataPK6VectorPPS_i_param_1,
	.param .u32 _Z14d2h_const_dataPK6VectorPPS_i_param_2
)
{
	.reg .pred 	%p<2>;
	.reg .b32 	%r<13>;
	.reg .b64 	%rd<9>;

	ld.param.u64 	%rd1, [_Z14d2h_const_dataPK6VectorPPS_i_param_1];
	ld.param.u32 	%r2, [_Z14d2h_const_dataPK6VectorPPS_i_param_2];
	mov.u32 	%r3, %ctaid.x;
	mov.u32 	%r4, %ntid.x;
	mov.u32 	%r5, %tid.x;
	mad.lo.s32 	%r1, %r3, %r4, %r5;
	setp.ge.s32 	%p1, %r1, %r2;
	@%p1 bra 	$L__BB0_2;
	cvta.to.global.u64 	%rd2, %rd1;
	shr.s32 	%r6, %r1, 31;
	shr.u32 	%r7, %r6, 26;
	add.s32 	%r8, %r1, %r7;
	and.b32  	%r9, %r8, -64;
	sub.s32 	%r10, %r1, %r9;
	shr.s32 	%r11, %r8, 6;
	mul.wide.s32 	%rd3, %r11, 8;
	add.s64 	%rd4, %rd2, %rd3;
	ld.global.nc.u64 	%rd5, [%rd4];
	cvta.to.global.u64 	%rd6, %rd5;
	mul.wide.s32 	%rd7, %r10, 4;
	add.s64 	%rd8, %rd6, %rd7;
	mov.b32 	%r12, 1036831949;
	st.global.u32 	[%rd8], %r12;
$L__BB0_2:
	ret;

}
	// .globl	_Z12d2h_hbm_dataP6VectorPS0_i
.visible .entry _Z12d2h_hbm_dataP6VectorPS0_i(
	.param .u64 .ptr .align 1 _Z12d2h_hbm_dataP6VectorPS0_i_param_0,
	.param .u64 .ptr .align 1 _Z12d2h_hbm_dataP6VectorPS0_i_param_1,
	.param .u32 _Z12d2h_hbm_dataP6VectorPS0_i_param_2
)
{
	.reg .pred 	%p<2>;
	.reg .b32 	%r<12>;
	.reg .b32 	%f<2>;
	.reg .b64 	%rd<14>;

	ld.param.u64 	%rd1, [_Z12d2h_hbm_dataP6VectorPS0_i_param_0];
	ld.param.u64 	%rd2, [_Z12d2h_hbm_dataP6VectorPS0_i_param_1];
	ld.param.u32 	%r2, [_Z12d2h_hbm_dataP6VectorPS0_i_param_2];
	mov.u32 	%r3, %ctaid.x;
	mov.u32 	%r4, %ntid.x;
	mov.u32 	%r5, %tid.x;
	mad.lo.s32 	%r1, %r3, %r4, %r5;
	setp.ge.s32 	%p1, %r1, %r2;
	@%p1 bra 	$L__BB1_2;
	cvta.to.global.u64 	%rd3, %rd2;
	cvta.to.global.u64 	%rd4, %rd1;
	shr.s32 	%r6, %r1, 31;
	shr.u32 	%r7, %r6, 26;
	add.s32 	%r8, %r1, %r7;
	and.b32  	%r9, %r8, -64;
	sub.s32 	%r10, %r1, %r9;
	shr.s32 	%r11, %r8, 6;
	mul.wide.s32 	%rd5, %r11, 8;
	add.s64 	%rd6, %rd3, %rd5;
	ld.global.nc.u64 	%rd7, [%rd6];
	cvta.to.global.u64 	%rd8, %rd7;
	mul.wide.s32 	%rd9, %r10, 4;
	add.s64 	%rd10, %rd8, %rd9;
	ld.global.nc.f32 	%f1, [%rd10];
	mul.wide.s32 	%rd11, %r11, 256;
	add.s64 	%rd12, %rd4, %rd11;
	add.s64 	%rd13, %rd12, %rd9;
	st.global.f32 	[%rd13], %f1;
$L__BB1_2:
	ret;

}
	// .globl	_Z15create_fake_ptrPK6VectorPPS_Pii
.visible .entry _Z15create_fake_ptrPK6VectorPPS_Pii(
	.param .u64 .ptr .align 1 _Z15create_fake_ptrPK6VectorPPS_Pii_param_0,
	.param .u64 .ptr .align 1 _Z15create_fake_ptrPK6VectorPPS_Pii_param_1,
	.param .u64 .ptr .align 1 _Z15create_fake_ptrPK6VectorPPS_Pii_param_2,
	.param .u32 _Z15create_fake_ptrPK6VectorPPS_Pii_param_3
)
{
	.reg .pred 	%p<2>;
	.reg .b32 	%r<7>;
	.reg .b64 	%rd<12>;

	ld.param.u64 	%rd1, [_Z15create_fake_ptrPK6VectorPPS_Pii_param_0];
	ld.param.u64 	%rd2, [_Z15create_fake_ptrPK6VectorPPS_Pii_param_1];
	ld.param.u64 	%rd3, [_Z15create_fake_ptrPK6VectorPPS_Pii_param_2];
	ld.param.u32 	%r2, [_Z15create_fake_ptrPK6VectorPPS_Pii_param_3];
	mov.u32 	%r3, %ctaid.x;
	mov.u32 	%r4, %ntid.x;
	mov.u32 	%r5, %tid.x;
	mad.lo.s32 	%r1, %r3, %r4, %r5;
	setp.ge.s32 	%p1, %r1, %r2;
	@%p1 bra 	$L__BB2_2;
	cvta.to.global.u64 	%rd4, %rd3;
	cvta.to.global.u64 	%rd5, %rd2;
	mul.wide.s32 	%rd6, %r1, 4;
	add.s64 	%rd7, %rd4, %rd6;
	ld.global.nc.u32 	%r6, [%rd7];
	mul.wide.s32 	%rd8, %r6, 256;
	add.s64 	%rd9, %rd1, %rd8;
	mul.wide.s32 	%rd10, %r1, 8;
	add.s64 	%rd11, %rd5, %rd10;
	st.global.u64 	[%rd11], %rd9;
$L__BB2_2:
	ret;

}


// ===== COMPILED SASS (sm_100) =====

	.target	sm_100

	.elftype	@"ET_EXEC"


//--------------------- .note.nv.tkinfo           --------------------------
	.section	.note.nv.tkinfo,"",@"SHT_NOTE"
	.sectionflags	@"SHF_NOTE_NV_TKINFO"
	.tkinfo
        /*0018*/ 	.word	0x00000002
        /*0030*/ 	.string	""
        /*0030*/ 	.string	"ptxas"
        /*0030*/ 	.string	"Cuda compilation tools, release 13.0, V13.0.88"
        /*0030*/ 	.string	"Build cuda_13.0.r13.0/compiler.36424714_0"
        /*0030*/ 	.string	"-arch sm_100 -m 64 "



//--------------------- .note.nv.cuinfo           --------------------------
	.section	.note.nv.cuinfo,"",@"SHT_NOTE"
	.sectionflags	@"SHF_NOTE_NV_CUINFO"
        /*0018*/ 	.short	0x0002
        /*001a*/ 	.short	0x0064
        /*001c*/ 	.short	0x0082
	.zero		2


//--------------------- .nv.info                  --------------------------
	.section	.nv.info,"",@"SHT_CUDA_INFO"
	.align	4


	//----- nvinfo : EIATTR_REGCOUNT
	.align		4
        /*0000*/ 	.byte	0x04, 0x2f
        /*0002*/ 	.short	(.L_1 - .L_0)
	.align		4
.L_0:
        /*0004*/ 	.word	index@(_Z14d2h_const_dataPK6VectorPPS_i)
        /*0008*/ 	.word	0x0000000a


	//----- nvinfo : EIATTR_FRAME_SIZE
	.align		4
.L_1:
        /*000c*/ 	.byte	0x04, 0x11
        /*000e*/ 	.short	(.L_3 - .L_2)
	.align		4
.L_2:
        /*0010*/ 	.word	index@(_Z14d2h_const_dataPK6VectorPPS_i)
        /*0014*/ 	.word	0x00000000


	//----- nvinfo : EIATTR_REGCOUNT
	.align		4
.L_3:
        /*0018*/ 	.byte	0x04, 0x2f
        /*001a*/ 	.short	(.L_5 - .L_4)
	.align		4
.L_4:
        /*001c*/ 	.word	index@(_Z12d2h_hbm_dataP6VectorPS0_i)
        /*0020*/ 	.word	0x0000000e


	//----- nvinfo : EIATTR_FRAME_SIZE
	.align		4
.L_5:
        /*0024*/ 	.byte	0x04, 0x11
        /*0026*/ 	.short	(.L_7 - .L_6)
	.align		4
.L_6:
        /*0028*/ 	.word	index@(_Z12d2h_hbm_dataP6VectorPS0_i)
        /*002c*/ 	.word	0x00000000


	//----- nvinfo : EIATTR_REGCOUNT
	.align		4
.L_7:
        /*0030*/ 	.byte	0x04, 0x2f
        /*0032*/ 	.short	(.L_9 - .L_8)
	.align		4
.L_8:
        /*0034*/ 	.word	index@(_Z15create_fake_ptrPK6VectorPPS_Pii)
        /*0038*/ 	.word	0x0000000c


	//----- nvinfo : EIATTR_FRAME_SIZE
	.align		4
.L_9:
        /*003c*/ 	.byte	0x04, 0x11
        /*003e*/ 	.short	(.L_11 - .L_10)
	.align		4
.L_10:
        /*0040*/ 	.word	index@(_Z15create_fake_ptrPK6VectorPPS_Pii)
        /*0044*/ 	.word	0x00000000


	//----- nvinfo : EIATTR_MIN_STACK_SIZE
	.align		4
.L_11:
        /*0048*/ 	.byte	0x04, 0x12
        /*004a*/ 	.short	(.L_13 - .L_12)
	.align		4
.L_12:
        /*004c*/ 	.word	index@(_Z15create_fake_ptrPK6VectorPPS_Pii)
        /*0050*/ 	.word	0x00000000


	//----- nvinfo : EIATTR_MIN_STACK_SIZE
	.align		4
.L_13:
        /*0054*/ 	.byte	0x04, 0x12
        /*0056*/ 	.short	(.L_15 - .L_14)
	.align		4
.L_14:
        /*0058*/ 	.word	index@(_Z12d2h_hbm_dataP6VectorPS0_i)
        /*005c*/ 	.word	0x00000000


	//----- nvinfo : EIATTR_MIN_STACK_SIZE
	.align		4
.L_15:
        /*0060*/ 	.byte	0x04, 0x12
        /*0062*/ 	.short	(.L_17 - .L_16)
	.align		4
.L_16:
        /*0064*/ 	.word	index@(_Z14d2h_const_dataPK6VectorPPS_i)
        /*0068*/ 	.word	0x00000000
.L_17:


//--------------------- .nv.compat                --------------------------
	.section	.nv.compat,"",@"SHT_CUDA_COMPAT_INFO"
	.align	4
        /*0000*/ 	.byte	0x02, 0x09, 0x00, 0x00, 0x02, 0x02, 0x01, 0x00, 0x02, 0x05, 0x05, 0x00, 0x03, 0x07, 0x01, 0x01
        /*0010*/ 	.byte	0x02, 0x03, 0x00, 0x00, 0x02, 0x06, 0x01, 0x00, 0x04, 0x0b, 0x08, 0x00, 0x09, 0x00, 0x00, 0x00
        /*0020*/ 	.byte	0x00, 0x00, 0x00, 0x00


//--------------------- .nv.info._Z15create_fake_ptrPK6VectorPPS_Pii --------------------------
	.section	.nv.info._Z15create_fake_ptrPK6VectorPPS_Pii,"",@"SHT_CUDA_INFO"
	.sectionflags	@""
	.align	4


	//----- nvinfo : EIATTR_CUDA_API_VERSION
	.align		4
        /*0000*/ 	.byte	0x04, 0x37
        /*0002*/ 	.short	(.L_19 - .L_18)
.L_18:
        /*0004*/ 	.word	0x00000082


	//----- nvinfo : EIATTR_KPARAM_INFO
	.align		4
.L_19:
        /*0008*/ 	.byte	0x04, 0x17
        /*000a*/ 	.short	(.L_21 - .L_20)
.L_20:
        /*000c*/ 	.word	0x00000000
        /*0010*/ 	.short	0x0003
        /*0012*/ 	.short	0x0018
        /*0014*/ 	.byte	0x00, 0xf0, 0x11, 0x00


	//----- nvinfo : EIATTR_KPARAM_INFO
	.align		4
.L_21:
        /*0018*/ 	.byte	0x04, 0x17
        /*001a*/ 	.short	(.L_23 - .L_22)
.L_22:
        /*001c*/ 	.word	0x00000000
        /*0020*/ 	.short	0x0002
        /*0022*/ 	.short	0x0010
        /*0024*/ 	.byte	0x00, 0xf5, 0x21, 0x00


	//----- nvinfo : EIATTR_KPARAM_INFO
	.align		4
.L_23:
        /*0028*/ 	.byte	0x04, 0x17
        /*002a*/ 	.short	(.L_25 - .L_24)
.L_24:
        /*002c*/ 	.word	0x00000000
        /*0030*/ 	.short	0x0001
        /*0032*/ 	.short	0x0008
        /*0034*/ 	.byte	0x00, 0xf5, 0x21, 0x00


	//----- nvinfo : EIATTR_KPARAM_INFO
	.align		4
.L_25:
        /*0038*/ 	.byte	0x04, 0x17
        /*003a*/ 	.short	(.L_27 - .L_26)
.L_26:
        /*003c*/ 	.word	0x00000000
        /*0040*/ 	.short	0x0000
        /*0042*/ 	.short	0x0000
        /*0044*/ 	.byte	0x00, 0xf5, 0x21, 0x00


	//----- nvinfo : EIATTR_SPARSE_MMA_MASK
	.align		4
.L_27:
        /*0048*/ 	.byte	0x03, 0x50
        /*004a*/ 	.short	0x0000


	//----- nvinfo : EIATTR_MAXREG_COUNT
	.align		4
        /*004c*/ 	.byte	0x03, 0x1b
        /*004e*/ 	.short	0x00ff


	//----- nvinfo : EIATTR_MERCURY_ISA_VERSION
	.align		4
        /*0050*/ 	.byte	0x03, 0x5f
        /*0052*/ 	.short	0x0101


	//----- nvinfo : EIATTR_VRC_CTA_INIT_COUNT
	.align		4
        /*0054*/ 	.byte	0x02, 0x4a
	.zero		1
	.zero		1


	//----- nvinfo : EIATTR_EXIT_INSTR_OFFSETS
	.align		4
        /*0058*/ 	.byte	0x04, 0x1c
        /*005a*/ 	.short	(.L_29 - .L_28)


	//   ....[0]....
.L_28:
        /*005c*/ 	.word	0x00000070


	//   ....[1]....
        /*0060*/ 	.word	0x00000110


	//----- nvinfo : EIATTR_CBANK_PARAM_SIZE
	.align		4
.L_29:
        /*0064*/ 	.byte	0x03, 0x19
        /*0066*/ 	.short	0x001c


	//----- nvinfo : EIATTR_PARAM_CBANK
	.align		4
        /*0068*/ 	.byte	0x04, 0x0a
        /*006a*/ 	.short	(.L_31 - .L_30)
	.align		4
.L_30:
        /*006c*/ 	.word	index@(.nv.constant0._Z15create_fake_ptrPK6VectorPPS_Pii)
        /*0070*/ 	.short	0x0380
        /*0072*/ 	.short	0x001c


	//----- nvinfo : EIATTR_SW_WAR
	.align		4
.L_31:
        /*0074*/ 	.byte	0x04, 0x36
        /*0076*/ 	.short	(.L_33 - .L_32)
.L_32:
        /*0078*/ 	.word	0x00000008
.L_33:


//--------------------- .nv.info._Z12d2h_hbm_dataP6VectorPS0_i --------------------------
	.section	.nv.info._Z12d2h_hbm_dataP6VectorPS0_i,"",@"SHT_CUDA_INFO"
	.sectionflags	@""
	.align	4


	//----- nvinfo : EIATTR_CUDA_API_VERSION
	.align		4
        /*0000*/ 	.byte	0x04, 0x37
        /*0002*/ 	.short	(.L_35 - .L_34)
.L_34:
        /*0004*/ 	.word	0x00000082


	//----- nvinfo : EIATTR_KPARAM_INFO
	.align		4
.L_35:
        /*0008*/ 	.byte	0x04, 0x17
        /*000a*/ 	.short	(.L_37 - .L_36)
.L_36:
        /*000c*/ 	.word	0x00000000
        /*0010*/ 	.short	0x0002
        /*0012*/ 	.short	0x0010
        /*0014*/ 	.byte	0x00, 0xf0, 0x11, 0x00


	//----- nvinfo : EIATTR_KPARAM_INFO
	.align		4
.L_37:
        /*0018*/ 	.byte	0x04, 0x17
        /*001a*/ 	.short	(.L_39 - .L_38)
.L_38:
        /*001c*/ 	.word	0x00000000
        /*0020*/ 	.short	0x0001
        /*0022*/ 	.short	0x0008
        /*0024*/ 	.byte	0x00, 0xf5, 0x21, 0x00


	//----- nvinfo : EIATTR_KPARAM_INFO
	.align		4
.L_39:
        /*0028*/ 	.byte	0x04, 0x17
        /*002a*/ 	.short	(.L_41 - .L_40)
.L_40:
        /*002c*/ 	.word	0x00000000
        /*0030*/ 	.short	0x0000
        /*0032*/ 	.short	0x0000
        /*0034*/ 	.byte	0x00, 0xf5, 0x21, 0x00


	//----- nvinfo : EIATTR_SPARSE_MMA_MASK
	.align		4
.L_41:
        /*0038*/ 	.byte	0x03, 0x50
        /*003a*/ 	.short	0x0000


	//----- nvinfo : EIATTR_MAXREG_COUNT
	.align		4
        /*003c*/ 	.byte	0x03, 0x1b
        /*003e*/ 	.short	0x00ff


	//----- nvinfo : EIATTR_MERCURY_ISA_VERSION
	.align		4
        /*0040*/ 	.byte	0x03, 0x5f
        /*0042*/ 	.short	0x0101


	//----- nvinfo : EIATTR_VRC_CTA_INIT_COUNT
	.align		4
        /*0044*/ 	.byte	0x02, 0x4a
	.zero		1
	.zero		1


	//----- nvinfo : EIATTR_EXIT_INSTR_OFFSETS
	.align		4
        /*0048*/ 	.byte	0x04, 0x1c
        /*004a*/ 	.short	(.L_43 - .L_42)


	//   ....[0]....
.L_42:
        /*004c*/ 	.word	0x00000070


	//   ....[1]....
        /*0050*/ 	.word	0x00000170


	//----- nvinfo : EIATTR_CBANK_PARAM_SIZE
	.align		4
.L_43:
        /*0054*/ 	.byte	0x03, 0x19
        /*0056*/ 	.short	0x0014


	//----- nvinfo : EIATTR_PARAM_CBANK
	.align		4
        /*0058*/ 	.byte	0x04, 0x0a
        /*005a*/ 	.short	(.L_45 - .L_44)
	.align		4
.L_44:
        /*005c*/ 	.word	index@(.nv.constant0._Z12d2h_hbm_dataP6VectorPS0_i)
        /*0060*/ 	.short	0x0380
        /*0062*/ 	.short	0x0014


	//----- nvinfo : EIATTR_SW_WAR
	.align		4
.L_45:
        /*0064*/ 	.byte	0x04, 0x36
        /*0066*/ 	.short	(.L_47 - .L_46)
.L_46:
        /*0068*/ 	.word	0x00000008
.L_47:


//--------------------- .nv.info._Z14d2h_const_dataPK6VectorPPS_i --------------------------
	.section	.nv.info._Z14d2h_const_dataPK6VectorPPS_i,"",@"SHT_CUDA_INFO"
	.sectionflags	@""
	.align	4


	//----- nvinfo : EIATTR_CUDA_API_VERSION
	.align		4
        /*0000*/ 	.byte	0x04, 0x37
        /*0002*/ 	.short	(.L_49 - .L_48)
.L_48:
        /*0004*/ 	.word	0x00000082


	//----- nvinfo : EIATTR_KPARAM_INFO
	.align		4
.L_49:
        /*0008*/ 	.byte	0x04, 0x17
        /*000a*/ 	.short	(.L_51 - .L_50)
.L_50:
        /*000c*/ 	.word	0x00000000
        /*0010*/ 	.short	0x0002
        /*0012*/ 	.short	0x0010
        /*0014*/ 	.byte	0x00, 0xf0, 0x11, 0x00


	//----- nvinfo : EIATTR_KPARAM_INFO
	.align		4
.L_51:
        /*0018*/ 	.byte	0x04, 0x17
        /*001a*/ 	.short	(.L_53 - .L_52)
.L_52:
        /*001c*/ 	.word	0x00000000
        /*0020*/ 	.short	0x0001
        /*0022*/ 	.short	0x0008
        /*0024*/ 	.byte	0x00, 0xf5, 0x21, 0x00


	//----- nvinfo : EIATTR_KPARAM_INFO
	.align		4
.L_53:
        /*0028*/ 	.byte	0x04, 0x17
        /*002a*/ 	.short	(.L_55 - .L_54)
.L_54:
        /*002c*/ 	.word	0x00000000
        /*0030*/ 	.short	0x0000
        /*0032*/ 	.short	0x0000
        /*0034*/ 	.byte	0x00, 0xf5, 0x21, 0x00


	//----- nvinfo : EIATTR_SPARSE_MMA_MASK
	.align		4
.L_55:
        /*0038*/ 	.byte	0x03, 0x50
        /*003a*/ 	.short	0x0000


	//----- nvinfo : EIATTR_MAXREG_COUNT
	.align		4
        /*003c*/ 	.byte	0x03, 0x1b
        /*003e*/ 	.short	0x00ff


	//----- nvinfo : EIATTR_MERCURY_ISA_VERSION
	.align		4
        /*0040*/ 	.byte	0x03, 0x5f
        /*0042*/ 	.short	0x0101


	//----- nvinfo : EIATTR_VRC_CTA_INIT_COUNT
	.align		4
        /*0044*/ 	.byte	0x02, 0x4a
	.zero		1
	.zero		1


	//----- nvinfo : EIATTR_EXIT_INSTR_OFFSETS
	.align		4
        /*0048*/ 	.byte	0x04, 0x1c
        /*004a*/ 	.short	(.L_57 - .L_56)


	//   ....[0]....
.L_56:
        /*004c*/ 	.word	0x00000070


	//   ....[1]....
        /*0050*/ 	.word	0x00000140


	//----- nvinfo : EIATTR_CBANK_PARAM_SIZE
	.align		4
.L_57:
        /*0054*/ 	.byte	0x03, 0x19
        /*0056*/ 	.short	0x0014


	//----- nvinfo : EIATTR_PARAM_CBANK
	.align		4
        /*0058*/ 	.byte	0x04, 0x0a
        /*005a*/ 	.short	(.L_59 - .L_58)
	.align		4
.L_58:
        /*005c*/ 	.word	index@(.nv.constant0._Z14d2h_const_dataPK6VectorPPS_i)
        /*0060*/ 	.short	0x0380
        /*0062*/ 	.short	0x0014


	//----- nvinfo : EIATTR_SW_WAR
	.align		4
.L_59:
        /*0064*/ 	.byte	0x04, 0x36
        /*0066*/ 	.short	(.L_61 - .L_60)
.L_60:
        /*0068*/ 	.word	0x00000008
.L_61:


//--------------------- .nv.callgraph             --------------------------
	.section	.nv.callgraph,"",@"SHT_CUDA_CALLGRAPH"
	.align	4
	.sectionentsize	8
	.align		4
        /*0000*/ 	.word	0x00000000
	.align		4
        /*0004*/ 	.word	0xffffffff
	.align		4
        /*0008*/ 	.word	0x00000000
	.align		4
        /*000c*/ 	.word	0xfffffffe
	.align		4
        /*0010*/ 	.word	0x00000000
	.align		4
        /*0014*/ 	.word	0xfffffffd
	.align		4
        /*0018*/ 	.word	0x00000000
	.align		4
        /*001c*/ 	.word	0xfffffffc


//--------------------- .text._Z15create_fake_ptrPK6VectorPPS_Pii --------------------------
	.section	.text._Z15create_fake_ptrPK6VectorPPS_Pii,"ax",@progbits
	.align	128
        .global         _Z15create_fake_ptrPK6VectorPPS_Pii
        .type           _Z15create_fake_ptrPK6VectorPPS_Pii,@function
        .size           _Z15create_fake_ptrPK6VectorPPS_Pii,(.L_x_3 - _Z15create_fake_ptrPK6VectorPPS_Pii)
        .other          _Z15create_fake_ptrPK6VectorPPS_Pii,@"STO_CUDA_ENTRY STV_DEFAULT"
_Z15create_fake_ptrPK6VectorPPS_Pii:
.text._Z15create_fake_ptrPK6VectorPPS_Pii:
[----:B------:R-:W-:Y:S01]  /*0000*/  LDC R1, c[0x0][0x37c] ;  /* 0x0000df00ff017b82 */ /* 0x000fe20000000800 */
[----:B------:R-:W0:Y:S07]  /*0010*/  S2R R0, SR_TID.X ;  /* 0x0000000000007919 */ /* 0x000e2e0000002100 */
[----:B------:R-:W0:Y:S01]  /*0020*/  S2UR UR4, SR_CTAID.X ;  /* 0x00000000000479c3 */ /* 0x000e220000002500 */
[----:B------:R-:W1:Y:S07]  /*0030*/  LDCU UR5, c[0x0][0x398] ;  /* 0x00007300ff0577ac */ /* 0x000e6e0008000800 */
[----:B------:R-:W0:Y:S02]  /*0040*/  LDC R9, c[0x0][0x360] ;  /* 0x0000d800ff097b82 */ /* 0x000e240000000800 */
[----:B0-----:R-:W-:-:S05]  /*0050*/  IMAD R9, R9, UR4, R0 ;  /* 0x0000000409097c24 */ /* 0x001fca000f8e0200 */
[----:B-1----:R-:W-:-:S13]  /*0060*/  ISETP.GE.AND P0, PT, R9, UR5, PT ;  /* 0x0000000509007c0c */ /* 0x002fda000bf06270 */
[----:B------:R-:W-:Y:S05]  /*0070*/  @P0 EXIT ;  /* 0x000000000000094d */ /* 0x000fea0003800000 */
[----:B------:R-:W0:Y:S01]  /*0080*/  LDC.64 R2, c[0x0][0x390] ;  /* 0x0000e400ff027b82 */ /* 0x000e220000000a00 */
[----:B------:R-:W1:Y:S07]  /*0090*/  LDCU.64 UR4, c[0x0][0x358] ;  /* 0x00006b00ff0477ac */ /* 0x000e6e0008000a00 */
[----:B------:R-:W2:Y:S08]  /*00a0*/  LDC.64 R6, c[0x0][0x388] ;  /* 0x0000e200ff067b82 */ /* 0x000eb00000000a00 */
[----:B------:R-:W3:Y:S01]  /*00b0*/  LDC.64 R4, c[0x0][0x380] ;  /* 0x0000e000ff047b82 */ /* 0x000ee20000000a00 */
[----:B0-----:R-:W-:-:S06]  /*00c0*/  IMAD.WIDE R2, R9, 0x4, R2 ;  /* 0x0000000409027825 */ /* 0x001fcc00078e0202 */
[----:B-1----:R-:W3:Y:S01]  /*00d0*/  LDG.E.CONSTANT R3, desc[UR4][R2.64] ;  /* 0x0000000402037981 */ /* 0x002ee2000c1e9900 */
[----:B--2---:R-:W-:-:S04]  /*00e0*/  IMAD.WIDE R6, R9, 0x8, R6 ;  /* 0x0000000809067825 */ /* 0x004fc800078e0206 */
[----:B---3--:R-:W-:-:S05]  /*00f0*/  IMAD.WIDE R4, R3, 0x100, R4 ;  /* 0x0000010003047825 */ /* 0x008fca00078e0204 */
[----:B------:R-:W-:Y:S01]  /*0100*/  STG.E.64 desc[UR4][R6.64], R4 ;  /* 0x0000000406007986 */ /* 0x000fe2000c101b04 */
[----:B------:R-:W-:Y:S05]  /*0110*/  EXIT ;  /* 0x000000000000794d */ /* 0x000fea0003800000 */
.L_x_0:
[----:B------:R-:W-:-:S00]  /*0120*/  BRA `(.L_x_0) ;  /* 0xfffffffc00fc7947 */ /* 0x000fc0000383ffff */
[----:B------:R-:W-:-:S00]  /*0130*/  NOP ;  /* 0x0000000000007918 */ /* 0x000fc00000000000 */
        /* <DEDUP_REMOVED lines=12> */
.L_x_3:


//--------------------- .text._Z12d2h_hbm_dataP6VectorPS0_i --------------------------
	.section	.text._Z12d2h_hbm_dataP6VectorPS0_i,"ax",@progbits
	.align	128
        .global         _Z12d2h_hbm_dataP6VectorPS0_i
        .type           _Z12d2h_hbm_dataP6VectorPS0_i,@function
        .size           _Z12d2h_hbm_dataP6VectorPS0_i,(.L_x_4 - _Z12d2h_hbm_dataP6VectorPS0_i)
        .other          _Z12d2h_hbm_dataP6VectorPS0_i,@"STO_CUDA_ENTRY STV_DEFAULT"
_Z12d2h_hbm_dataP6VectorPS0_i:
.text._Z12d2h_hbm_dataP6VectorPS0_i:
        /* <DEDUP_REMOVED lines=9> */
[----:B------:R-:W-:Y:S01]  /*0090*/  SHF.R.S32.HI R5, RZ, 0x1f, R0 ;  /* 0x0000001fff057819 */ /* 0x000fe20000011400 */
[----:B------:R-:W1:Y:S03]  /*00a0*/  LDCU.64 UR4, c[0x0][0x358] ;  /* 0x00006b00ff0477ac */ /* 0x000e660008000a00 */
[----:B------:R-:W-:-:S03]  /*00b0*/  LEA.HI R5, R5, R0, RZ, 0x6 ;  /* 0x0000000005057211 */ /* 0x000fc600078f30ff */
[----:B------:R-:W2:Y:S01]  /*00c0*/  LDC.64 R6, c[0x0][0x380] ;  /* 0x0000e000ff067b82 */ /* 0x000ea20000000a00 */
[----:B------:R-:W-:-:S05]  /*00d0*/  SHF.R.S32.HI R11, RZ, 0x6, R5 ;  /* 0x00000006ff0b7819 */ /* 0x000fca0000011405 */
[----:B0-----:R-:W-:-:S06]  /*00e0*/  IMAD.WIDE R2, R11, 0x8, R2 ;  /* 0x000000080b027825 */ /* 0x001fcc00078e0202 */
[----:B-1----:R-:W3:Y:S01]  /*00f0*/  LDG.E.64.CONSTANT R2, desc[UR4][R2.64] ;  /* 0x0000000402027981 */ /* 0x002ee2000c1e9b00 */
[----:B------:R-:W-:-:S04]  /*0100*/  LOP3.LUT R5, R5, 0xffffffc0, RZ, 0xc0, !PT ;  /* 0xffffffc005057812 */ /* 0x000fc800078ec0ff */
[----:B------:R-:W-:-:S05]  /*0110*/  IADD3 R9, PT, PT, R0, -R5, RZ ;  /* 0x8000000500097210 */ /* 0x000fca0007ffe0ff */
[----:B---3--:R-:W-:-:S06]  /*0120*/  IMAD.WIDE R4, R9, 0x4, R2 ;  /* 0x0000000409047825 */ /* 0x008fcc00078e0202 */
[----:B------:R-:W3:Y:S01]  /*0130*/  LDG.E.CONSTANT R5, desc[UR4][R4.64] ;  /* 0x0000000404057981 */ /* 0x000ee2000c1e9900 */
[----:B--2---:R-:W-:-:S04]  /*0140*/  IMAD.WIDE R6, R11, 0x100, R6 ;  /* 0x000001000b067825 */ /* 0x004fc800078e0206 */
[----:B------:R-:W-:-:S05]  /*0150*/  IMAD.WIDE R6, R9, 0x4, R6 ;  /* 0x0000000409067825 */ /* 0x000fca00078e0206 */
[----:B---3--:R-:W-:Y:S01]  /*0160*/  STG.E desc[UR4][R6.64], R5 ;  /* 0x0000000506007986 */ /* 0x008fe2000c101904 */
[----:B------:R-:W-:Y:S05]  /*0170*/  EXIT ;  /* 0x000000000000794d */ /* 0x000fea0003800000 */
.L_x_1:
        /* <DEDUP_REMOVED lines=16> */
.L_x_4:


//--------------------- .text._Z14d2h_const_dataPK6VectorPPS_i --------------------------
	.section	.text._Z14d2h_const_dataPK6VectorPPS_i,"ax",@progbits
	.align	128
        .global         _Z14d2h_const_dataPK6VectorPPS_i
        .type           _Z14d2h_const_dataPK6VectorPPS_i,@function
        .size           _Z14d2h_const_dataPK6VectorPPS_i,(.L_x_5 - _Z14d2h_const_dataPK6VectorPPS_i)
        .other          _Z14d2h_const_dataPK6VectorPPS_i,@"STO_CUDA_ENTRY STV_DEFAULT"
_Z14d2h_const_dataPK6VectorPPS_i:
.text._Z14d2h_const_dataPK6VectorPPS_i:
        /* <DEDUP_REMOVED lines=11> */
[----:B------:R-:W-:-:S04]  /*00b0*/  LEA.HI R5, R5, R0, RZ, 0x6 ;  /* 0x0000000005057211 */ /* 0x000fc800078f30ff */
[----:B------:R-:W-:-:S05]  /*00c0*/  SHF.R.S32.HI R7, RZ, 0x6, R5 ;  /* 0x00000006ff077819 */ /* 0x000fca0000011405 */
[----:B0-----:R-:W-:-:S06]  /*00d0*/  IMAD.WIDE R2, R7, 0x8, R2 ;  /* 0x0000000807027825 */ /* 0x001fcc00078e0202 */
[----:B-1----:R-:W2:Y:S01]  /*00e0*/  LDG.E.64.CONSTANT R2, desc[UR4][R2.64] ;  /* 0x0000000402027981 */ /* 0x002ea2000c1e9b00 */
[----:B------:R-:W-:Y:S01]  /*00f0*/  LOP3.LUT R5, R5, 0xffffffc0, RZ, 0xc0, !PT ;  /* 0xffffffc005057812 */ /* 0x000fe200078ec0ff */
[----:B------:R-:W-:-:S04]  /*0100*/  IMAD.MOV.U32 R7, RZ, RZ, 0x3dcccccd ;  /* 0x3dcccccdff077424 */ /* 0x000fc800078e00ff */
[----:B------:R-:W-:-:S04]  /*0110*/  IMAD.IADD R5, R0, 0x1, -R5 ;  /* 0x0000000100057824 */ /* 0x000fc800078e0a05 */
[----:B--2---:R-:W-:-:S05]  /*0120*/  IMAD.WIDE R4, R5, 0x4, R2 ;  /* 0x0000000405047825 */ /* 0x004fca00078e0202 */
[----:B------:R-:W-:Y:S01]  /*0130*/  STG.E desc[UR4][R4.64], R7 ;  /* 0x0000000704007986 */ /* 0x000fe2000c101904 */
[----:B------:R-:W-:Y:S05]  /*0140*/  EXIT ;  /* 0x000000000000794d */ /* 0x000fea0003800000 */
.L_x_2:
        /* <DEDUP_REMOVED lines=11> */
.L_x_5:


//--------------------- .nv.shared.reserved.0     --------------------------
	.section	.nv.shared.reserved.0,"aw",@nobits
	.weak		__nv_reservedSMEM_offset_0_alias
	.size		__nv_reservedSMEM_offset_0_alias, 0, 64
	.other		__nv_reservedSMEM_offset_0_alias,@"STO_CUDA_RESERVED_SHARED STV_DEFAULT"
__nv_reservedSMEM_offset_0_alias:
	.zero		0
	.zero		64


//--------------------- .nv.constant0._Z15create_fake_ptrPK6VectorPPS_Pii --------------------------
	.section	.nv.constant0._Z15create_fake_ptrPK6VectorPPS_Pii,"a",@progbits
	.sectionflags	@""
	.align	4
.nv.constant0._Z15create_fake_ptrPK6VectorPPS_Pii:
	.zero		924


//--------------------- .nv.constant0._Z12d2h_hbm_dataP6VectorPS0_i --------------------------
	.section	.nv.constant0._Z12d2h_hbm_dataP6VectorPS0_i,"a",@progbits
	.sectionflags	@""
	.align	4
.nv.constant0._Z12d2h_hbm_dataP6VectorPS0_i:
	.zero		916


//--------------------- .nv.constant0._Z14d2h_const_dataPK6VectorPPS_i --------------------------
	.section	.nv.constant0._Z14d2h_const_dataPK6VectorPPS_i,"a",@progbits
	.sectionflags	@""
	.align	4
.nv.constant0._Z14d2h_const_dataPK6VectorPPS_i:
	.zero		916


//--------------------- SYMBOLS --------------------------

	.type		.nv.reservedSmem.offset0,@object
	.size		.nv.reservedSmem.offset0,0x4
